	.headerflags	@"EF_CUDA_TEXMODE_UNIFIED EF_CUDA_64BIT_ADDRESS EF_CUDA_ACCELERATORS EF_CUDA_SM90 EF_CUDA_VIRTUAL_SM(EF_CUDA_SM90)"
	.elftype	@"ET_EXEC"


//--------------------- .nv.info                  --------------------------
	.section	.nv.info,"",@"SHT_CUDA_INFO"
	.align	4


	//----- nvinfo : EIATTR_REGCOUNT
	.align		4
        /*0000*/ 	.byte	0x04, 0x2f
        /*0002*/ 	.short	(.L_1 - .L_0)
	.align		4
.L_0:
        /*0004*/ 	.word	index@(triton_poi_fused_convolution_11)
        /*0008*/ 	.word	0x00000020


	//----- nvinfo : EIATTR_MIN_STACK_SIZE
	.align		4
.L_1:
        /*000c*/ 	.byte	0x04, 0x12
        /*000e*/ 	.short	(.L_3 - .L_2)
	.align		4
.L_2:
        /*0010*/ 	.word	index@(triton_poi_fused_convolution_11)
        /*0014*/ 	.word	0x00000000


	//----- nvinfo : EIATTR_FRAME_SIZE
	.align		4
.L_3:
        /*0018*/ 	.byte	0x04, 0x11
        /*001a*/ 	.short	(.L_5 - .L_4)
	.align		4
.L_4:
        /*001c*/ 	.word	index@(triton_poi_fused_convolution_11)
        /*0020*/ 	.word	0x00000000


	//----- nvinfo : EIATTR_MIN_STACK_SIZE
	.align		4
.L_5:
        /*0024*/ 	.byte	0x04, 0x12
        /*0026*/ 	.short	(.L_7 - .L_6)
	.align		4
.L_6:
        /*0028*/ 	.word	index@(triton_poi_fused_convolution_11)
        /*002c*/ 	.word	0x00000000
.L_7:


//--------------------- .nv.info.triton_poi_fused_convolution_11 --------------------------
	.section	.nv.info.triton_poi_fused_convolution_11,"",@"SHT_CUDA_INFO"
	.sectionflags	@""
	.align	4


	//----- nvinfo : EIATTR_CUDA_API_VERSION
	.align		4
        /*0000*/ 	.byte	0x04, 0x37
        /*0002*/ 	.short	(.L_9 - .L_8)
.L_8:
        /*0004*/ 	.word	0x0000007c


	//----- nvinfo : EIATTR_KPARAM_INFO
	.align		4
.L_9:
        /*0008*/ 	.byte	0x04, 0x17
        /*000a*/ 	.short	(.L_11 - .L_10)
.L_10:
        /*000c*/ 	.word	0x00000000
        /*0010*/ 	.short	0x0004
        /*0012*/ 	.short	0x001c
        /*0014*/ 	.byte	0x00, 0xf0, 0x11, 0x00


	//----- nvinfo : EIATTR_KPARAM_INFO
	.align		4
.L_11:
        /*0018*/ 	.byte	0x04, 0x17
        /*001a*/ 	.short	(.L_13 - .L_12)
.L_12:
        /*001c*/ 	.word	0x00000000
        /*0020*/ 	.short	0x0003
        /*0022*/ 	.short	0x0018
        /*0024*/ 	.byte	0x00, 0xf0, 0x11, 0x00


	//----- nvinfo : EIATTR_KPARAM_INFO
	.align		4
.L_13:
        /*0028*/ 	.byte	0x04, 0x17
        /*002a*/ 	.short	(.L_15 - .L_14)
.L_14:
        /*002c*/ 	.word	0x00000000
        /*0030*/ 	.short	0x0002
        /*0032*/ 	.short	0x0010
        /*0034*/ 	.byte	0x00, 0xf4, 0x21, 0x00


	//----- nvinfo : EIATTR_KPARAM_INFO
	.align		4
.L_15:
        /*0038*/ 	.byte	0x04, 0x17
        /*003a*/ 	.short	(.L_17 - .L_16)
.L_16:
        /*003c*/ 	.word	0x00000000
        /*0040*/ 	.short	0x0001
        /*0042*/ 	.short	0x0008
        /*0044*/ 	.byte	0x00, 0xf4, 0x21, 0x00


	//----- nvinfo : EIATTR_KPARAM_INFO
	.align		4
.L_17:
        /*0048*/ 	.byte	0x04, 0x17
        /*004a*/ 	.short	(.L_19 - .L_18)
.L_18:
        /*004c*/ 	.word	0x00000000
        /*0050*/ 	.short	0x0000
        /*0052*/ 	.short	0x0000
        /*0054*/ 	.byte	0x00, 0xf4, 0x21, 0x00


	//----- nvinfo : EIATTR_SPARSE_MMA_MASK
	.align		4
.L_19:
        /*0058*/ 	.byte	0x03, 0x50
        /*005a*/ 	.short	0x0000


	//----- nvinfo : EIATTR_MAXREG_COUNT
	.align		4
        /*005c*/ 	.byte	0x03, 0x1b
        /*005e*/ 	.short	0x00ff


	//----- nvinfo : EIATTR_EXIT_INSTR_OFFSETS
	.align		4
        /*0060*/ 	.byte	0x04, 0x1c
        /*0062*/ 	.short	(.L_21 - .L_20)


	//   ....[0]....
.L_20:
        /*0064*/ 	.word	0x00000840


	//   ....[1]....
        /*0068*/ 	.word	0x00000860


	//----- nvinfo : EIATTR_REQNTID
	.align		4
.L_21:
        /*006c*/ 	.byte	0x04, 0x10
        /*006e*/ 	.short	(.L_23 - .L_22)
.L_22:
        /*0070*/ 	.word	0x00000100
        /*0074*/ 	.word	0x00000001
        /*0078*/ 	.word	0x00000001


	//----- nvinfo : EIATTR_CBANK_PARAM_SIZE
	.align		4
.L_23:
        /*007c*/ 	.byte	0x03, 0x19
        /*007e*/ 	.short	0x0020


	//----- nvinfo : EIATTR_PARAM_CBANK
	.align		4
        /*0080*/ 	.byte	0x04, 0x0a
        /*0082*/ 	.short	(.L_25 - .L_24)
	.align		4
.L_24:
        /*0084*/ 	.word	index@(.nv.constant0.triton_poi_fused_convolution_11)
        /*0088*/ 	.short	0x0210
        /*008a*/ 	.short	0x0020


	//----- nvinfo : EIATTR_SW_WAR
	.align		4
.L_25:
        /*008c*/ 	.byte	0x04, 0x36
        /*008e*/ 	.short	(.L_27 - .L_26)
.L_26:
        /*0090*/ 	.word	0x00000008
.L_27:


//--------------------- .nv.callgraph             --------------------------
	.section	.nv.callgraph,"",@"SHT_CUDA_CALLGRAPH"
	.align	4
	.sectionentsize	8
	.align		4
        /*0000*/ 	.word	0x00000000
	.align		4
        /*0004*/ 	.word	0xffffffff
	.align		4
        /*0008*/ 	.word	0x00000000
	.align		4
        /*000c*/ 	.word	0xfffffffe
	.align		4
        /*0010*/ 	.word	0x00000000
	.align		4
        /*0014*/ 	.word	0xfffffffd
	.align		4
        /*0018*/ 	.word	0x00000000
	.align		4
        /*001c*/ 	.word	0xfffffffc


//--------------------- .text.triton_poi_fused_convolution_11 --------------------------
	.section	.text.triton_poi_fused_convolution_11,"ax",@progbits
	.sectionflags	@"SHF_BARRIERS=1"
	.align	128
        .global         triton_poi_fused_convolution_11
        .type           triton_poi_fused_convolution_11,@function
        .size           triton_poi_fused_convolution_11,(.L_x_1 - triton_poi_fused_convolution_11)
        .other          triton_poi_fused_convolution_11,@"STO_CUDA_ENTRY STV_DEFAULT"
triton_poi_fused_convolution_11:
.text.triton_poi_fused_convolution_11:
[----:B------:R-:W0:Y:S01]  /*0000*/  LDC R1, c[0x0][0x28] ;  /* 0x00000a00ff017b82 */ /* 0x000e220000000800 */
[----:B------:R-:W1:Y:S07]  /*0010*/  S2R R20, SR_TID.X ;  /* 0x0000000000147919 */ /* 0x000e6e0000002100 */
[----:B------:R-:W2:Y:S01]  /*0020*/  S2UR UR5, SR_CgaCtaId ;  /* 0x00000000000579c3 */ /* 0x000ea20000008800 */
[----:B------:R-:W-:Y:S01]  /*0030*/  UMOV UR4, 0x400 ;  /* 0x0000040000047882 */ /* 0x000fe20000000000 */
[----:B------:R-:W-:Y:S01]  /*0040*/  CS2R R6, SRZ ;  /* 0x0000000000067805 */ /* 0x000fe2000001ff00 */
[----:B------:R-:W3:Y:S01]  /*0050*/  S2R R3, SR_CTAID.X ;  /* 0x0000000000037919 */ /* 0x000ee20000002500 */
[----:B------:R-:W-:Y:S01]  /*0060*/  ULDC.64 UR6, c[0x0][0x208] ;  /* 0x0000820000067ab9 */ /* 0x000fe20000000a00 */
[----:B------:R-:W-:Y:S01]  /*0070*/  CS2R R10, SRZ ;  /* 0x00000000000a7805 */ /* 0x000fe2000001ff00 */
[----:B------:R-:W4:Y:S02]  /*0080*/  S2R R2, SR_CTAID.Y ;  /* 0x0000000000027919 */ /* 0x000f240000002600 */
[----:B------:R-:W5:Y:S01]  /*0090*/  LDC.64 R22, c[0x0][0x210] ;  /* 0x00008400ff167b82 */ /* 0x000f620000000a00 */
[----:B--2---:R-:W-:Y:S01]  /*00a0*/  UPRMT UR4, UR5, 0x654, UR4 ;  /* 0x0000065405047896 */ /* 0x004fe20008000004 */
[----:B-1----:R-:W-:Y:S01]  /*00b0*/  SHF.R.U32.HI R13, RZ, 0x2, R20 ;  /* 0x00000002ff0d7819 */ /* 0x002fe20000011614 */
[----:B------:R-:W-:-:S02]  /*00c0*/  IMAD.SHL.U32 R0, R20, 0x4, RZ ;  /* 0x0000000414007824 */ /* 0x000fc400078e00ff */
[----:B------:R-:W-:Y:S01]  /*00d0*/  IMAD.SHL.U32 R9, R20, 0x400, RZ ;  /* 0x0000040014097824 */ /* 0x000fe200078e00ff */
[----:B------:R-:W-:Y:S01]  /*00e0*/  SGXT.U32 R13, R13, 0x6 ;  /* 0x000000060d0d781a */ /* 0x000fe20000000000 */
[----:B---3--:R-:W-:-:S03]  /*00f0*/  IMAD.SHL.U32 R3, R3, 0x10, RZ ;  /* 0x0000001003037824 */ /* 0x008fc600078e00ff */
[----:B----4-:R-:W-:Y:S02]  /*0100*/  PRMT R27, R13, 0x6540, R2 ;  /* 0x000065400d1b7816 */ /* 0x010fe40000000002 */
[----:B------:R-:W-:Y:S02]  /*0110*/  LOP3.LUT R4, R3, 0xc, R0, 0xf8, !PT ;  /* 0x0000000c03047812 */ /* 0x000fe400078ef800 */
[----:B------:R-:W-:Y:S02]  /*0120*/  LOP3.LUT R12, R9, 0xc00, RZ, 0xc0, !PT ;  /* 0x00000c00090c7812 */ /* 0x000fe400078ec0ff */
[----:B------:R-:W-:Y:S02]  /*0130*/  CS2R R8, SRZ ;  /* 0x0000000000087805 */ /* 0x000fe4000001ff00 */
[----:B------:R-:W-:Y:S01]  /*0140*/  ISETP.GE.AND P0, PT, R4, 0x100, PT ;  /* 0x000001000400780c */ /* 0x000fe20003f06270 */
[----:B------:R-:W-:Y:S01]  /*0150*/  IMAD R27, R27, 0x100, R4 ;  /* 0x000001001b1b7824 */ /* 0x000fe200078e0204 */
[----:B------:R-:W-:-:S02]  /*0160*/  LOP3.LUT R28, R12, R13, RZ, 0xfc, !PT ;  /* 0x0000000d0c1c7212 */ /* 0x000fc400078efcff */
[----:B------:R-:W-:Y:S02]  /*0170*/  CS2R R4, SRZ ;  /* 0x0000000000047805 */ /* 0x000fe4000001ff00 */
[C---:B------:R-:W-:Y:S01]  /*0180*/  LEA.HI R21, R12.reuse, UR4, RZ, 0x1c ;  /* 0x000000040c157c11 */ /* 0x040fe2000f8fe0ff */
[C---:B------:R-:W-:Y:S01]  /*0190*/  VIADD R19, R27.reuse, 0x4000 ;  /* 0x000040001b137836 */ /* 0x040fe20000000000 */
[C---:B------:R-:W-:Y:S01]  /*01a0*/  LOP3.LUT R13, R12.reuse, 0x100, RZ, 0xfc, !PT ;  /* 0x000001000c0d7812 */ /* 0x040fe200078efcff */
[--C-:B-----5:R-:W-:Y:S01]  /*01b0*/  IMAD.WIDE R16, R27, 0x4, R22.reuse ;  /* 0x000000041b107825 */ /* 0x120fe200078e0216 */
[C---:B------:R-:W-:Y:S02]  /*01c0*/  LOP3.LUT R14, R12.reuse, 0x200, RZ, 0xfc, !PT ;  /* 0x000002000c0e7812 */ /* 0x040fe400078efcff */
[----:B------:R-:W-:Y:S01]  /*01d0*/  LOP3.LUT R12, R12, 0x300, RZ, 0xfc, !PT ;  /* 0x000003000c0c7812 */ /* 0x000fe200078efcff */
[----:B------:R-:W-:Y:S01]  /*01e0*/  IMAD.WIDE R18, R19, 0x4, R22 ;  /* 0x0000000413127825 */ /* 0x000fe200078e0216 */
[----:B------:R-:W-:Y:S01]  /*01f0*/  LEA.HI R13, R13, UR4, RZ, 0x1c ;  /* 0x000000040d0d7c11 */ /* 0x000fe2000f8fe0ff */
[----:B------:R1:W2:Y:S01]  /*0200*/  @!P0 LDG.E.EL.128 R4, desc[UR6][R16.64] ;  /* 0x0000000610048981 */ /* 0x0002a2000c2e1d00 */
[----:B------:R-:W-:Y:S01]  /*0210*/  LEA.HI R25, R14, UR4, RZ, 0x1c ;  /* 0x000000040e197c11 */ /* 0x000fe2000f8fe0ff */
[----:B------:R-:W-:Y:S01]  /*0220*/  VIADD R29, R27, 0x8000 ;  /* 0x000080001b1d7836 */ /* 0x000fe20000000000 */
[----:B------:R-:W-:Y:S01]  /*0230*/  LEA.HI R15, R12, UR4, RZ, 0x1c ;  /* 0x000000040c0f7c11 */ /* 0x000fe2000f8fe0ff */
[C---:B------:R-:W-:Y:S01]  /*0240*/  IMAD R21, R28.reuse, 0x4, R21 ;  /* 0x000000041c157824 */ /* 0x040fe200078e0215 */
[----:B------:R3:W4:Y:S01]  /*0250*/  @!P0 LDG.E.EL.128 R8, desc[UR6][R18.64] ;  /* 0x0000000612088981 */ /* 0x000722000c2e1d00 */
[----:B------:R-:W-:-:S02]  /*0260*/  IMAD R24, R28, 0x4, R13 ;  /* 0x000000041c187824 */ /* 0x000fc400078e020d */
[C---:B------:R-:W-:Y:S01]  /*0270*/  IMAD R25, R28.reuse, 0x4, R25 ;  /* 0x000000041c197824 */ /* 0x040fe200078e0219 */
[----:B------:R-:W-:Y:S01]  /*0280*/  CS2R R12, SRZ ;  /* 0x00000000000c7805 */ /* 0x000fe2000001ff00 */
[----:B------:R-:W-:Y:S01]  /*0290*/  IMAD R28, R28, 0x4, R15 ;  /* 0x000000041c1c7824 */ /* 0x000fe200078e020f */
[----:B------:R-:W-:Y:S01]  /*02a0*/  CS2R R14, SRZ ;  /* 0x00000000000e7805 */ /* 0x000fe2000001ff00 */
[----:B-1----:R-:W-:Y:S02]  /*02b0*/  VIADD R17, R27, 0xc000 ;  /* 0x0000c0001b117836 */ /* 0x002fe40000000000 */
[----:B------:R-:W-:Y:S01]  /*02c0*/  IMAD.WIDE R26, R29, 0x4, R22 ;  /* 0x000000041d1a7825 */ /* 0x000fe200078e0216 */
[----:B---3--:R-:W-:-:S03]  /*02d0*/  CS2R R18, SRZ ;  /* 0x0000000000127805 */ /* 0x008fc6000001ff00 */
[----:B------:R-:W-:Y:S01]  /*02e0*/  IMAD.WIDE R22, R17, 0x4, R22 ;  /* 0x0000000411167825 */ /* 0x000fe200078e0216 */
[----:B------:R-:W-:Y:S01]  /*02f0*/  CS2R R16, SRZ ;  /* 0x0000000000107805 */ /* 0x000fe2000001ff00 */
[----:B------:R1:W3:Y:S05]  /*0300*/  @!P0 LDG.E.EL.128 R12, desc[UR6][R26.64] ;  /* 0x000000061a0c8981 */ /* 0x0002ea000c2e1d00 */
[----:B------:R5:W3:Y:S01]  /*0310*/  @!P0 LDG.E.EL.128 R16, desc[UR6][R22.64] ;  /* 0x0000000616108981 */ /* 0x000ae2000c2e1d00 */
[----:B------:R-:W5:Y:S01]  /*0320*/  S2R R29, SR_TID.X ;  /* 0x00000000001d7919 */ /* 0x000f620000002100 */
[----:B------:R-:W-:Y:S01]  /*0330*/  SHF.R.U32.HI R20, RZ, 0x6, R20 ;  /* 0x00000006ff147819 */ /* 0x000fe20000011614 */
[----:B-1----:R-:W1:Y:S01]  /*0340*/  LDC.64 R26, c[0x0][0x220] ;  /* 0x00008800ff1a7b82 */ /* 0x002e620000000a00 */
[----:B0----5:R-:W-:-:S04]  /*0350*/  SHF.R.U32.HI R29, RZ, 0x2, R29 ;  /* 0x00000002ff1d7819 */ /* 0x021fc8000001161d */
[----:B------:R-:W-:-:S05]  /*0360*/  LOP3.LUT R22, R29, 0x30, RZ, 0xc0, !PT ;  /* 0x000000301d167812 */ /* 0x000fca00078ec0ff */
[----:B------:R-:W-:Y:S01]  /*0370*/  VIADD R23, R22, UR4 ;  /* 0x0000000416177c36 */ /* 0x000fe20008000000 */
[----:B--2---:R-:W-:Y:S04]  /*0380*/  STS [R21], R4 ;  /* 0x0000000415007388 */ /* 0x004fe80000000800 */
[----:B------:R0:W-:Y:S04]  /*0390*/  STS [R24+0x400], R5 ;  /* 0x0004000518007388 */ /* 0x0001e80000000800 */
[----:B------:R2:W-:Y:S04]  /*03a0*/  STS [R25+0x800], R6 ;  /* 0x0008000619007388 */ /* 0x0005e80000000800 */
[----:B------:R5:W-:Y:S01]  /*03b0*/  STS [R28+0xc00], R7 ;  /* 0x000c00071c007388 */ /* 0x000be20000000800 */
[----:B0-----:R-:W0:Y:S03]  /*03c0*/  LDC.64 R4, c[0x0][0x218] ;  /* 0x00008600ff047b82 */ /* 0x001e260000000a00 */
[----:B----4-:R-:W-:Y:S04]  /*03d0*/  STS [R21+0x100], R8 ;  /* 0x0001000815007388 */ /* 0x010fe80000000800 */
[----:B------:R4:W-:Y:S04]  /*03e0*/  STS [R24+0x500], R9 ;  /* 0x0005000918007388 */ /* 0x0009e80000000800 */
[----:B------:R-:W-:Y:S04]  /*03f0*/  STS [R25+0x900], R10 ;  /* 0x0009000a19007388 */ /* 0x000fe80000000800 */
[----:B------:R-:W-:Y:S04]  /*0400*/  STS [R28+0xd00], R11 ;  /* 0x000d000b1c007388 */ /* 0x000fe80000000800 */
[----:B---3--:R-:W-:Y:S04]  /*0410*/  STS [R21+0x200], R12 ;  /* 0x0002000c15007388 */ /* 0x008fe80000000800 */
[----:B------:R-:W-:Y:S04]  /*0420*/  STS [R24+0x600], R13 ;  /* 0x0006000d18007388 */ /* 0x000fe80000000800 */
[----:B------:R3:W-:Y:S04]  /*0430*/  STS [R25+0xa00], R14 ;  /* 0x000a000e19007388 */ /* 0x0007e80000000800 */
[----:B------:R-:W-:Y:S04]  /*0440*/  STS [R28+0xe00], R15 ;  /* 0x000e000f1c007388 */ /* 0x000fe80000000800 */
[----:B------:R-:W-:Y:S04]  /*0450*/  STS [R21+0x300], R16 ;  /* 0x0003001015007388 */ /* 0x000fe80000000800 */
[----:B------:R0:W-:Y:S04]  /*0460*/  STS [R24+0x700], R17 ;  /* 0x0007001118007388 */ /* 0x0001e80000000800 */
[----:B------:R-:W-:Y:S04]  /*0470*/  STS [R25+0xb00], R18 ;  /* 0x000b001219007388 */ /* 0x000fe80000000800 */
[----:B------:R0:W-:Y:S01]  /*0480*/  STS [R28+0xf00], R19 ;  /* 0x000f00131c007388 */ /* 0x0001e20000000800 */
[----:B--2---:R-:W-:-:S02]  /*0490*/  LOP3.LUT R6, R0, 0x3fc, RZ, 0xc0, !PT ;  /* 0x000003fc00067812 */ /* 0x004fc400078ec0ff */
[----:B-----5:R-:W-:Y:S02]  /*04a0*/  LOP3.LUT R7, R0, 0xfc, RZ, 0xc0, !PT ;  /* 0x000000fc00077812 */ /* 0x020fe400078ec0ff */
[C---:B----4-:R-:W-:Y:S02]  /*04b0*/  LOP3.LUT R9, R6.reuse, 0x400, RZ, 0xfc, !PT ;  /* 0x0000040006097812 */ /* 0x050fe400078efcff */
[--C-:B------:R-:W-:Y:S02]  /*04c0*/  PRMT R0, R7, 0x6540, R2.reuse ;  /* 0x0000654007007816 */ /* 0x100fe40000000002 */
[----:B------:R-:W-:Y:S02]  /*04d0*/  SHF.R.U32.HI R7, RZ, 0x4, R9 ;  /* 0x00000004ff077819 */ /* 0x000fe40000011609 */
[----:B---3--:R-:W-:Y:S02]  /*04e0*/  SHF.R.S32.HI R14, RZ, 0x17, R2 ;  /* 0x00000017ff0e7819 */ /* 0x008fe40000011402 */
[----:B------:R-:W-:-:S02]  /*04f0*/  LOP3.LUT R12, R6, 0x800, RZ, 0xfc, !PT ;  /* 0x00000800060c7812 */ /* 0x000fc400078efcff */
[C---:B------:R-:W-:Y:S02]  /*0500*/  LOP3.LUT R13, R6.reuse, 0xc00, RZ, 0xfc, !PT ;  /* 0x00000c00060d7812 */ /* 0x040fe400078efcff */
[----:B------:R-:W-:Y:S01]  /*0510*/  LOP3.LUT R2, R7, 0x70, RZ, 0xc0, !PT ;  /* 0x0000007007027812 */ /* 0x000fe200078ec0ff */
[----:B------:R-:W-:Y:S01]  /*0520*/  IMAD R8, R6, 0x4, R23 ;  /* 0x0000000406087824 */ /* 0x000fe200078e0217 */
[----:B------:R-:W-:Y:S01]  /*0530*/  BAR.SYNC.DEFER_BLOCKING 0x0 ;  /* 0x0000000000007b1d */ /* 0x000fe20000010000 */
[----:B------:R-:W-:Y:S02]  /*0540*/  SGXT R7, R14, 0x1 ;  /* 0x000000010e07781a */ /* 0x000fe40000000200 */
[----:B------:R-:W-:Y:S02]  /*0550*/  SHF.R.U32.HI R12, RZ, 0x4, R12 ;  /* 0x00000004ff0c7819 */ /* 0x000fe4000001160c */
[----:B------:R-:W-:Y:S01]  /*0560*/  SHF.R.U32.HI R14, RZ, 0x4, R13 ;  /* 0x00000004ff0e7819 */ /* 0x000fe2000001160d */
[----:B------:R-:W-:Y:S01]  /*0570*/  VIADD R13, R2, UR4 ;  /* 0x00000004020d7c36 */ /* 0x000fe20008000000 */
[----:B------:R-:W-:-:S02]  /*0580*/  LOP3.LUT R12, R12, 0xb0, RZ, 0xc0, !PT ;  /* 0x000000b00c0c7812 */ /* 0x000fc400078ec0ff */
[----:B------:R-:W-:Y:S01]  /*0590*/  LOP3.LUT R14, R14, 0xf0, RZ, 0xc0, !PT ;  /* 0x000000f00e0e7812 */ /* 0x000fe200078ec0ff */
[----:B------:R-:W-:Y:S01]  /*05a0*/  IMAD R13, R6, 0x4, R13 ;  /* 0x00000004060d7824 */ /* 0x000fe200078e020d */
[----:B------:R-:W-:Y:S01]  /*05b0*/  LEA.HI R7, R7, R0, RZ, 0x8 ;  /* 0x0000000007077211 */ /* 0x000fe200078f40ff */
[----:B0-----:R-:W-:Y:S02]  /*05c0*/  VIADD R17, R12, UR4 ;  /* 0x000000040c117c36 */ /* 0x001fe40008000000 */
[----:B------:R-:W-:Y:S01]  /*05d0*/  VIADD R19, R14, UR4 ;  /* 0x000000040e137c36 */ /* 0x000fe20008000000 */
[----:B------:R-:W-:Y:S01]  /*05e0*/  SGXT.U32 R2, R20, 0x2 ;  /* 0x000000021402781a */ /* 0x000fe20000000000 */
[C---:B------:R-:W-:Y:S01]  /*05f0*/  IMAD R20, R6.reuse, 0x4, R17 ;  /* 0x0000000406147824 */ /* 0x040fe200078e0211 */
[----:B------:R-:W0:Y:S01]  /*0600*/  LDS.128 R8, [R8] ;  /* 0x0000000008087984 */ /* 0x000e220000000c00 */
[----:B------:R-:W-:Y:S02]  /*0610*/  IMAD.SHL.U32 R16, R7, 0x100, RZ ;  /* 0x0000010007107824 */ /* 0x000fe400078e00ff */
[----:B------:R-:W-:Y:S01]  /*0620*/  IMAD R19, R6, 0x4, R19 ;  /* 0x0000000406137824 */ /* 0x000fe200078e0213 */
[----:B------:R-:W2:Y:S01]  /*0630*/  LDS.128 R12, [R13+0x1000] ;  /* 0x001000000d0c7984 */ /* 0x000ea20000000c00 */
[----:B------:R-:W-:-:S02]  /*0640*/  LOP3.LUT R2, R3, R2, RZ, 0xfc, !PT ;  /* 0x0000000203027212 */ /* 0x000fc400078efcff */
[----:B------:R-:W-:Y:S01]  /*0650*/  LOP3.LUT R3, R16, 0xffff0000, RZ, 0xc0, !PT ;  /* 0xffff000010037812 */ /* 0x000fe200078ec0ff */
[----:B------:R-:W3:Y:S04]  /*0660*/  LDS.128 R20, [R20+0x2000] ;  /* 0x0020000014147984 */ /* 0x000ee80000000c00 */
[----:B------:R-:W4:Y:S01]  /*0670*/  LDS.128 R16, [R19+0x3000] ;  /* 0x0030000013107984 */ /* 0x000f220000000c00 */
[----:B------:R-:W-:Y:S02]  /*0680*/  LOP3.LUT R25, R7, 0xffffff00, RZ, 0xc0, !PT ;  /* 0xffffff0007197812 */ /* 0x000fe400078ec0ff */
[----:B------:R-:W-:Y:S02]  /*0690*/  ISETP.GE.AND P0, PT, R2, 0x100, PT ;  /* 0x000001000200780c */ /* 0x000fe40003f06270 */
[----:B------:R-:W-:-:S02]  /*06a0*/  IADD3 R25, R3, R0, -R25 ;  /* 0x0000000003197210 */ /* 0x000fc40007ffe819 */
[----:B------:R-:W-:-:S03]  /*06b0*/  LOP3.LUT R24, R2, 0x4, RZ, 0xfc, !PT ;  /* 0x0000000402187812 */ /* 0x000fc600078efcff */
[----:B------:R-:W-:Y:S01]  /*06c0*/  IMAD R0, R2, 0x100, R25 ;  /* 0x0000010002007824 */ /* 0x000fe200078e0219 */
[----:B------:R-:W-:Y:S02]  /*06d0*/  ISETP.GE.AND P1, PT, R24, 0x100, PT ;  /* 0x000001001800780c */ /* 0x000fe40003f26270 */
[----:B------:R-:W-:Y:S01]  /*06e0*/  LOP3.LUT R28, R2, 0x8, RZ, 0xfc, !PT ;  /* 0x00000008021c7812 */ /* 0x000fe200078efcff */
[----:B------:R-:W-:Y:S01]  /*06f0*/  IMAD.WIDE R6, R0, 0x4, R4 ;  /* 0x0000000400067825 */ /* 0x000fe200078e0204 */
[----:B------:R-:W-:-:S03]  /*0700*/  LOP3.LUT R2, R2, 0xc, RZ, 0xfc, !PT ;  /* 0x0000000c02027812 */ /* 0x000fc600078efcff */
[--C-:B------:R-:W-:Y:S01]  /*0710*/  IMAD R3, R24, 0x100, R25.reuse ;  /* 0x0000010018037824 */ /* 0x100fe200078e0219 */
[----:B------:R-:W-:Y:S02]  /*0720*/  ISETP.GE.AND P2, PT, R28, 0x100, PT ;  /* 0x000001001c00780c */ /* 0x000fe40003f46270 */
[----:B------:R-:W-:Y:S01]  /*0730*/  ISETP.GE.AND P3, PT, R2, 0x100, PT ;  /* 0x000001000200780c */ /* 0x000fe20003f66270 */
[----:B0-----:R0:W-:Y:S02]  /*0740*/  @!P0 STG.E.128 desc[UR6][R6.64], R8 ;  /* 0x0000000806008986 */ /* 0x0011e4000c101d06 */
[----:B0-----:R-:W-:Y:S02]  /*0750*/  IMAD R7, R28, 0x100, R25 ;  /* 0x000001001c077824 */ /* 0x001fe400078e0219 */
[----:B------:R-:W-:-:S04]  /*0760*/  IMAD.WIDE R28, R3, 0x4, R4 ;  /* 0x00000004031c7825 */ /* 0x000fc800078e0204 */
[----:B------:R-:W-:Y:S01]  /*0770*/  IMAD R25, R2, 0x100, R25 ;  /* 0x0000010002197824 */ /* 0x000fe200078e0219 */
[----:B--2---:R0:W-:Y:S01]  /*0780*/  @!P1 STG.E.128 desc[UR6][R28.64], R12 ;  /* 0x0000000c1c009986 */ /* 0x0041e2000c101d06 */
[----:B-1----:R-:W-:-:S04]  /*0790*/  IMAD.WIDE R2, R3, 0x4, R26 ;  /* 0x0000000403027825 */ /* 0x002fc800078e021a */
[----:B0-----:R-:W-:-:S04]  /*07a0*/  IMAD.WIDE R28, R7, 0x4, R4 ;  /* 0x00000004071c7825 */ /* 0x001fc800078e0204 */
[----:B------:R-:W-:Y:S01]  /*07b0*/  IMAD.WIDE R4, R25, 0x4, R4 ;  /* 0x0000000419047825 */ /* 0x000fe200078e0204 */
[----:B---3--:R-:W-:Y:S04]  /*07c0*/  @!P2 STG.E.128 desc[UR6][R28.64], R20 ;  /* 0x000000141c00a986 */ /* 0x008fe8000c101d06 */
[----:B----4-:R0:W-:Y:S01]  /*07d0*/  @!P3 STG.E.128 desc[UR6][R4.64], R16 ;  /* 0x000000100400b986 */ /* 0x0101e2000c101d06 */
[----:B------:R-:W-:-:S04]  /*07e0*/  IMAD.WIDE R6, R7, 0x4, R26 ;  /* 0x0000000407067825 */ /* 0x000fc800078e021a */
[----:B0-----:R-:W-:-:S05]  /*07f0*/  IMAD.WIDE R4, R0, 0x4, R26 ;  /* 0x0000000400047825 */ /* 0x001fca00078e021a */
[----:B------:R0:W-:Y:S04]  /*0800*/  @!P0 STG.E.128 desc[UR6][R4.64], R8 ;  /* 0x0000000804008986 */ /* 0x0001e8000c101d06 */
[----:B------:R0:W-:Y:S01]  /*0810*/  @!P1 STG.E.128 desc[UR6][R2.64], R12 ;  /* 0x0000000c02009986 */ /* 0x0001e2000c101d06 */
[----:B------:R-:W-:-:S03]  /*0820*/  IMAD.WIDE R26, R25, 0x4, R26 ;  /* 0x00000004191a7825 */ /* 0x000fc600078e021a */
[----:B------:R0:W-:Y:S02]  /*0830*/  @!P2 STG.E.128 desc[UR6][R6.64], R20 ;  /* 0x000000140600a986 */ /* 0x0001e4000c101d06 */
[----:B0-----:R-:W-:Y:S05]  /*0840*/  @P3 EXIT ;  /* 0x000000000000394d */ /* 0x001fea0003800000 */
[----:B------:R-:W-:Y:S01]  /*0850*/  STG.E.128 desc[UR6][R26.64], R16 ;  /* 0x000000101a007986 */ /* 0x000fe2000c101d06 */
[----:B------:R-:W-:Y:S05]  /*0860*/  EXIT ;  /* 0x000000000000794d */ /* 0x000fea0003800000 */
.L_x_0:
[----:B------:R-:W-:-:S00]  /*0870*/  BRA `(.L_x_0) ;  /* 0xfffffffc00fc7947 */ /* 0x000fc0000383ffff */
[----:B------:R-:W-:-:S00]  /*0880*/  NOP ;  /* 0x0000000000007918 */ /* 0x000fc00000000000 */
[----:B------:R-:W-:-:S00]  /*0890*/  NOP ;  /* 0x0000000000007918 */ /* 0x000fc00000000000 */
[----:B------:R-:W-:-:S00]  /*08a0*/  NOP ;  /* 0x0000000000007918 */ /* 0x000fc00000000000 */
[----:B------:R-:W-:-:S00]  /*08b0*/  NOP ;  /* 0x0000000000007918 */ /* 0x000fc00000000000 */
[----:B------:R-:W-:-:S00]  /*08c0*/  NOP ;  /* 0x0000000000007918 */ /* 0x000fc00000000000 */
[----:B------:R-:W-:-:S00]  /*08d0*/  NOP ;  /* 0x0000000000007918 */ /* 0x000fc00000000000 */
[----:B------:R-:W-:-:S00]  /*08e0*/  NOP ;  /* 0x0000000000007918 */ /* 0x000fc00000000000 */
[----:B------:R-:W-:-:S00]  /*08f0*/  NOP ;  /* 0x0000000000007918 */ /* 0x000fc00000000000 */
.L_x_1:


//--------------------- .nv.shared.triton_poi_fused_convolution_11 --------------------------
	.section	.nv.shared.triton_poi_fused_convolution_11,"aw",@nobits
	.sectionflags	@""
	.align	16
	.zero		1024


//--------------------- .nv.constant0.triton_poi_fused_convolution_11 --------------------------
	.section	.nv.constant0.triton_poi_fused_convolution_11,"a",@progbits
	.sectionflags	@""
	.align	4
.nv.constant0.triton_poi_fused_convolution_11:
	.zero		560
